	.headerflags	@"EF_CUDA_TEXMODE_UNIFIED EF_CUDA_64BIT_ADDRESS EF_CUDA_ACCELERATORS EF_CUDA_SM90 EF_CUDA_VIRTUAL_SM(EF_CUDA_SM90)"
	.elftype	@"ET_EXEC"


//--------------------- .nv.info                  --------------------------
	.section	.nv.info,"",@"SHT_CUDA_INFO"
	.align	4


	//----- nvinfo : EIATTR_REGCOUNT
	.align		4
        /*0000*/ 	.byte	0x04, 0x2f
        /*0002*/ 	.short	(.L_1 - .L_0)
	.align		4
.L_0:
        /*0004*/ 	.word	index@(triton_poi_fused_cat_67)
        /*0008*/ 	.word	0x0000000e


	//----- nvinfo : EIATTR_MIN_STACK_SIZE
	.align		4
.L_1:
        /*000c*/ 	.byte	0x04, 0x12
        /*000e*/ 	.short	(.L_3 - .L_2)
	.align		4
.L_2:
        /*0010*/ 	.word	index@(triton_poi_fused_cat_67)
        /*0014*/ 	.word	0x00000000


	//----- nvinfo : EIATTR_FRAME_SIZE
	.align		4
.L_3:
        /*0018*/ 	.byte	0x04, 0x11
        /*001a*/ 	.short	(.L_5 - .L_4)
	.align		4
.L_4:
        /*001c*/ 	.word	index@(triton_poi_fused_cat_67)
        /*0020*/ 	.word	0x00000000


	//----- nvinfo : EIATTR_MIN_STACK_SIZE
	.align		4
.L_5:
        /*0024*/ 	.byte	0x04, 0x12
        /*0026*/ 	.short	(.L_7 - .L_6)
	.align		4
.L_6:
        /*0028*/ 	.word	index@(triton_poi_fused_cat_67)
        /*002c*/ 	.word	0x00000000
.L_7:


//--------------------- .nv.info.triton_poi_fused_cat_67 --------------------------
	.section	.nv.info.triton_poi_fused_cat_67,"",@"SHT_CUDA_INFO"
	.sectionflags	@""
	.align	4


	//----- nvinfo : EIATTR_CUDA_API_VERSION
	.align		4
        /*0000*/ 	.byte	0x04, 0x37
        /*0002*/ 	.short	(.L_9 - .L_8)
.L_8:
        /*0004*/ 	.word	0x0000007c


	//----- nvinfo : EIATTR_KPARAM_INFO
	.align		4
.L_9:
        /*0008*/ 	.byte	0x04, 0x17
        /*000a*/ 	.short	(.L_11 - .L_10)
.L_10:
        /*000c*/ 	.word	0x00000000
        /*0010*/ 	.short	0x0003
        /*0012*/ 	.short	0x0018
        /*0014*/ 	.byte	0x00, 0xf0, 0x11, 0x00


	//----- nvinfo : EIATTR_KPARAM_INFO
	.align		4
.L_11:
        /*0018*/ 	.byte	0x04, 0x17
        /*001a*/ 	.short	(.L_13 - .L_12)
.L_12:
        /*001c*/ 	.word	0x00000000
        /*0020*/ 	.short	0x0002
        /*0022*/ 	.short	0x0010
        /*0024*/ 	.byte	0x00, 0xf4, 0x21, 0x00


	//----- nvinfo : EIATTR_KPARAM_INFO
	.align		4
.L_13:
        /*0028*/ 	.byte	0x04, 0x17
        /*002a*/ 	.short	(.L_15 - .L_14)
.L_14:
        /*002c*/ 	.word	0x00000000
        /*0030*/ 	.short	0x0001
        /*0032*/ 	.short	0x0008
        /*0034*/ 	.byte	0x00, 0xf4, 0x21, 0x00


	//----- nvinfo : EIATTR_KPARAM_INFO
	.align		4
.L_15:
        /*0038*/ 	.byte	0x04, 0x17
        /*003a*/ 	.short	(.L_17 - .L_16)
.L_16:
        /*003c*/ 	.word	0x00000000
        /*0040*/ 	.short	0x0000
        /*0042*/ 	.short	0x0000
        /*0044*/ 	.byte	0x00, 0xf4, 0x21, 0x00


	//----- nvinfo : EIATTR_SPARSE_MMA_MASK
	.align		4
.L_17:
        /*0048*/ 	.byte	0x03, 0x50
        /*004a*/ 	.short	0x0000


	//----- nvinfo : EIATTR_MAXREG_COUNT
	.align		4
        /*004c*/ 	.byte	0x03, 0x1b
        /*004e*/ 	.short	0x00ff


	//----- nvinfo : EIATTR_EXIT_INSTR_OFFSETS
	.align		4
        /*0050*/ 	.byte	0x04, 0x1c
        /*0052*/ 	.short	(.L_19 - .L_18)


	//   ....[0]....
.L_18:
        /*0054*/ 	.word	0x000002f0


	//   ....[1]....
        /*0058*/ 	.word	0x00000310


	//----- nvinfo : EIATTR_REQNTID
	.align		4
.L_19:
        /*005c*/ 	.byte	0x04, 0x10
        /*005e*/ 	.short	(.L_21 - .L_20)
.L_20:
        /*0060*/ 	.word	0x00000080
        /*0064*/ 	.word	0x00000001
        /*0068*/ 	.word	0x00000001


	//----- nvinfo : EIATTR_CBANK_PARAM_SIZE
	.align		4
.L_21:
        /*006c*/ 	.byte	0x03, 0x19
        /*006e*/ 	.short	0x001c


	//----- nvinfo : EIATTR_PARAM_CBANK
	.align		4
        /*0070*/ 	.byte	0x04, 0x0a
        /*0072*/ 	.short	(.L_23 - .L_22)
	.align		4
.L_22:
        /*0074*/ 	.word	index@(.nv.constant0.triton_poi_fused_cat_67)
        /*0078*/ 	.short	0x0210
        /*007a*/ 	.short	0x001c


	//----- nvinfo : EIATTR_SW_WAR
	.align		4
.L_23:
        /*007c*/ 	.byte	0x04, 0x36
        /*007e*/ 	.short	(.L_25 - .L_24)
.L_24:
        /*0080*/ 	.word	0x00000008
.L_25:


//--------------------- .nv.callgraph             --------------------------
	.section	.nv.callgraph,"",@"SHT_CUDA_CALLGRAPH"
	.align	4
	.sectionentsize	8
	.align		4
        /*0000*/ 	.word	0x00000000
	.align		4
        /*0004*/ 	.word	0xffffffff
	.align		4
        /*0008*/ 	.word	0x00000000
	.align		4
        /*000c*/ 	.word	0xfffffffe
	.align		4
        /*0010*/ 	.word	0x00000000
	.align		4
        /*0014*/ 	.word	0xfffffffd
	.align		4
        /*0018*/ 	.word	0x00000000
	.align		4
        /*001c*/ 	.word	0xfffffffc


//--------------------- .text.triton_poi_fused_cat_67 --------------------------
	.section	.text.triton_poi_fused_cat_67,"ax",@progbits
	.align	128
        .global         triton_poi_fused_cat_67
        .type           triton_poi_fused_cat_67,@function
        .size           triton_poi_fused_cat_67,(.L_x_1 - triton_poi_fused_cat_67)
        .other          triton_poi_fused_cat_67,@"STO_CUDA_ENTRY STV_DEFAULT"
triton_poi_fused_cat_67:
.text.triton_poi_fused_cat_67:
[----:B------:R-:W0:Y:S02]  /*0000*/  LDC R1, c[0x0][0x28] ;  /* 0x00000a00ff017b82 */ /* 0x000e240000000800 */
[----:B------:R-:W1:Y:S01]  /*0010*/  S2R R4, SR_TID.X ;  /* 0x0000000000047919 */ /* 0x000e620000002100 */
[----:B------:R-:W-:Y:S01]  /*0020*/  IMAD.MOV.U32 R6, RZ, RZ, RZ ;  /* 0x000000ffff067224 */ /* 0x000fe200078e00ff */
[----:B------:R-:W-:Y:S01]  /*0030*/  ULDC.64 UR4, c[0x0][0x218] ;  /* 0x0000860000047ab9 */ /* 0x000fe20000000a00 */
[----:B------:R-:W-:Y:S01]  /*0040*/  IMAD.MOV.U32 R10, RZ, RZ, RZ ;  /* 0x000000ffff0a7224 */ /* 0x000fe200078e00ff */
[----:B------:R-:W2:Y:S01]  /*0050*/  S2R R5, SR_CTAID.X ;  /* 0x0000000000057919 */ /* 0x000ea20000002500 */
[----:B-1----:R-:W-:-:S05]  /*0060*/  LOP3.LUT R4, R4, 0x7f, RZ, 0xc0, !PT ;  /* 0x0000007f04047812 */ /* 0x002fca00078ec0ff */
[----:B--2---:R-:W-:Y:S02]  /*0070*/  IMAD R5, R5, 0x80, R4 ;  /* 0x0000008005057824 */ /* 0x004fe400078e0204 */
[----:B------:R-:W-:-:S03]  /*0080*/  IMAD.MOV.U32 R4, RZ, RZ, RZ ;  /* 0x000000ffff047224 */ /* 0x000fc600078e00ff */
[--C-:B------:R-:W-:Y:S01]  /*0090*/  SHF.R.S32.HI R3, RZ, 0x1f, R5.reuse ;  /* 0x0000001fff037819 */ /* 0x100fe20000011405 */
[C---:B------:R-:W-:Y:S01]  /*00a0*/  IMAD.HI R4, R5.reuse, -0x5786e8f7, R4 ;  /* 0xa879170905047827 */ /* 0x040fe200078e0204 */
[----:B------:R-:W-:Y:S02]  /*00b0*/  ISETP.GE.AND P0, PT, R5, 0x1850, PT ;  /* 0x000018500500780c */ /* 0x000fe40003f06270 */
[----:B------:R-:W-:Y:S02]  /*00c0*/  LEA.HI R0, R3, R5, RZ, 0x2 ;  /* 0x0000000503007211 */ /* 0x000fe400078f10ff */
[----:B------:R-:W-:Y:S02]  /*00d0*/  SHF.R.U32.HI R9, RZ, 0x1f, R4 ;  /* 0x0000001fff097819 */ /* 0x000fe40000011604 */
[----:B------:R-:W-:Y:S02]  /*00e0*/  SHF.R.S32.HI R7, RZ, 0x2, R0 ;  /* 0x00000002ff077819 */ /* 0x000fe40000011400 */
[----:B------:R-:W-:-:S02]  /*00f0*/  LEA.HI.SX32 R9, R4, R9, 0x16 ;  /* 0x0000000904097211 */ /* 0x000fc400078fb2ff */
[----:B------:R-:W-:Y:S01]  /*0100*/  LOP3.LUT R4, R0, 0xfffffffc, RZ, 0xc0, !PT ;  /* 0xfffffffc00047812 */ /* 0x000fe200078ec0ff */
[----:B------:R-:W-:-:S04]  /*0110*/  IMAD.HI R2, R7, -0x5786e8f7, R6 ;  /* 0xa879170907027827 */ /* 0x000fc800078e0206 */
[----:B------:R-:W-:Y:S01]  /*0120*/  IMAD.IADD R4, R5, 0x1, -R4 ;  /* 0x0000000105047824 */ /* 0x000fe200078e0a04 */
[----:B------:R-:W-:Y:S01]  /*0130*/  SHF.R.U32.HI R3, RZ, 0x1f, R2 ;  /* 0x0000001fff037819 */ /* 0x000fe20000011602 */
[C---:B------:R-:W-:Y:S02]  /*0140*/  IMAD R8, R9.reuse, 0x30, RZ ;  /* 0x0000003009087824 */ /* 0x040fe400078e02ff */
[C---:B------:R-:W-:Y:S01]  /*0150*/  IMAD R0, R9.reuse, -0x614, R5 ;  /* 0xfffff9ec09007824 */ /* 0x040fe200078e0205 */
[----:B------:R-:W-:Y:S02]  /*0160*/  LEA.HI.SX32 R6, R2, R3, 0x18 ;  /* 0x0000000302067211 */ /* 0x000fe400078fc2ff */
[----:B------:R-:W1:Y:S01]  /*0170*/  LDC.64 R2, c[0x0][0x210] ;  /* 0x00008400ff027b82 */ /* 0x000e620000000a00 */
[----:B------:R-:W-:Y:S02]  /*0180*/  IMAD R0, R9, 0x5e4, R0 ;  /* 0x000005e409007824 */ /* 0x000fe400078e0200 */
[----:B------:R-:W-:-:S04]  /*0190*/  IMAD R6, R6, -0x185, R7 ;  /* 0xfffffe7b06067824 */ /* 0x000fc800078e0207 */
[C---:B------:R-:W-:Y:S01]  /*01a0*/  IMAD.SHL.U32 R7, R6.reuse, 0x4, RZ ;  /* 0x0000000406077824 */ /* 0x040fe200078e00ff */
[C---:B------:R-:W-:Y:S02]  /*01b0*/  ISETP.GE.AND P2, PT, R6.reuse, 0x179, PT ;  /* 0x000001790600780c */ /* 0x040fe40003f46270 */
[----:B------:R-:W-:Y:S02]  /*01c0*/  ISETP.GT.AND P1, PT, R6, 0x178, !P0 ;  /* 0x000001780600780c */ /* 0x000fe40004724270 */
[----:B------:R-:W-:Y:S02]  /*01d0*/  ISETP.LT.AND P3, PT, R5, 0x1850, !P2 ;  /* 0x000018500500780c */ /* 0x000fe40005761270 */
[----:B------:R-:W-:Y:S02]  /*01e0*/  SHF.R.S32.HI R5, RZ, 0x1f, R4 ;  /* 0x0000001fff057819 */ /* 0x000fe40000011404 */
[--C-:B------:R-:W-:Y:S02]  /*01f0*/  IADD3 R4, P4, P5, R7, R4, R8.reuse ;  /* 0x0000000407047210 */ /* 0x100fe40007d9e008 */
[----:B------:R-:W-:-:S02]  /*0200*/  SHF.R.S32.HI R8, RZ, 0x1f, R8 ;  /* 0x0000001fff087819 */ /* 0x000fc40000011408 */
[----:B------:R-:W-:-:S04]  /*0210*/  SHF.R.S32.HI R7, RZ, 0x1f, R7 ;  /* 0x0000001fff077819 */ /* 0x000fc80000011407 */
[----:B------:R-:W-:Y:S01]  /*0220*/  IADD3.X R5, R7, R5, R8, P4, P5 ;  /* 0x0000000507057210 */ /* 0x000fe200027ea408 */
[----:B------:R-:W-:Y:S01]  /*0230*/  IMAD.MOV.U32 R8, RZ, RZ, RZ ;  /* 0x000000ffff087224 */ /* 0x000fe200078e00ff */
[----:B------:R-:W-:Y:S01]  /*0240*/  LEA R6, P4, R4, UR4, 0x2 ;  /* 0x0000000404067c11 */ /* 0x000fe2000f8810ff */
[----:B-1----:R-:W-:-:S03]  /*0250*/  IMAD.WIDE R2, R0, 0x4, R2 ;  /* 0x0000000400027825 */ /* 0x002fc600078e0202 */
[----:B------:R-:W-:Y:S01]  /*0260*/  LEA.HI.X R7, R4, UR5, R5, 0x2, P4 ;  /* 0x0000000504077c11 */ /* 0x000fe2000a0f1405 */
[----:B------:R-:W-:Y:S01]  /*0270*/  ULDC.64 UR4, c[0x0][0x208] ;  /* 0x0000820000047ab9 */ /* 0x000fe20000000a00 */
[----:B------:R-:W1:Y:S01]  /*0280*/  LDC.64 R4, c[0x0][0x220] ;  /* 0x00008800ff047b82 */ /* 0x000e620000000a00 */
[----:B------:R-:W2:Y:S04]  /*0290*/  @P3 LDG.E R8, desc[UR4][R2.64] ;  /* 0x0000000402083981 */ /* 0x000ea8000c1e1900 */
[----:B------:R-:W3:Y:S01]  /*02a0*/  @P1 LDG.E R10, desc[UR4][R6.64+-0x1790] ;  /* 0xffe87004060a1981 */ /* 0x000ee2000c1e1900 */
[----:B------:R-:W-:-:S04]  /*02b0*/  IMAD R11, R9, 0x3c, R0 ;  /* 0x0000003c090b7824 */ /* 0x000fc800078e0200 */
[----:B-1----:R-:W-:Y:S01]  /*02c0*/  IMAD.WIDE R4, R11, 0x4, R4 ;  /* 0x000000040b047825 */ /* 0x002fe200078e0204 */
[----:B--2---:R-:W-:Y:S02]  /*02d0*/  SEL R9, R8, RZ, P3 ;  /* 0x000000ff08097207 */ /* 0x004fe40001800000 */
[----:B---3--:R-:W-:Y:S01]  /*02e0*/  @P2 SEL R9, R10, RZ, P1 ;  /* 0x000000ff0a092207 */ /* 0x008fe20000800000 */
[----:B------:R-:W-:Y:S06]  /*02f0*/  @P0 EXIT ;  /* 0x000000000000094d */ /* 0x000fec0003800000 */
[----:B------:R-:W-:Y:S01]  /*0300*/  STG.E desc[UR4][R4.64], R9 ;  /* 0x0000000904007986 */ /* 0x000fe2000c101904 */
[----:B------:R-:W-:Y:S05]  /*0310*/  EXIT ;  /* 0x000000000000794d */ /* 0x000fea0003800000 */
.L_x_0:
[----:B------:R-:W-:-:S00]  /*0320*/  BRA `(.L_x_0) ;  /* 0xfffffffc00fc7947 */ /* 0x000fc0000383ffff */
[----:B------:R-:W-:-:S00]  /*0330*/  NOP ;  /* 0x0000000000007918 */ /* 0x000fc00000000000 */
        /* <DEDUP_REMOVED lines=12> */
.L_x_1:


//--------------------- .nv.constant0.triton_poi_fused_cat_67 --------------------------
	.section	.nv.constant0.triton_poi_fused_cat_67,"a",@progbits
	.sectionflags	@""
	.align	4
.nv.constant0.triton_poi_fused_cat_67:
	.zero		556
